	.headerflags	@"EF_CUDA_TEXMODE_UNIFIED EF_CUDA_64BIT_ADDRESS EF_CUDA_ACCELERATORS EF_CUDA_SM90 EF_CUDA_VIRTUAL_SM(EF_CUDA_SM90)"
	.elftype	@"ET_EXEC"


//--------------------- .nv.info                  --------------------------
	.section	.nv.info,"",@"SHT_CUDA_INFO"
	.align	4


	//----- nvinfo : EIATTR_REGCOUNT
	.align		4
        /*0000*/ 	.byte	0x04, 0x2f
        /*0002*/ 	.short	(.L_1 - .L_0)
	.align		4
.L_0:
        /*0004*/ 	.word	index@(triton_poi_fused_add_mul_relu_threshold_backward_4)
        /*0008*/ 	.word	0x0000000c


	//----- nvinfo : EIATTR_MIN_STACK_SIZE
	.align		4
.L_1:
        /*000c*/ 	.byte	0x04, 0x12
        /*000e*/ 	.short	(.L_3 - .L_2)
	.align		4
.L_2:
        /*0010*/ 	.word	index@(triton_poi_fused_add_mul_relu_threshold_backward_4)
        /*0014*/ 	.word	0x00000000


	//----- nvinfo : EIATTR_FRAME_SIZE
	.align		4
.L_3:
        /*0018*/ 	.byte	0x04, 0x11
        /*001a*/ 	.short	(.L_5 - .L_4)
	.align		4
.L_4:
        /*001c*/ 	.word	index@(triton_poi_fused_add_mul_relu_threshold_backward_4)
        /*0020*/ 	.word	0x00000000


	//----- nvinfo : EIATTR_MIN_STACK_SIZE
	.align		4
.L_5:
        /*0024*/ 	.byte	0x04, 0x12
        /*0026*/ 	.short	(.L_7 - .L_6)
	.align		4
.L_6:
        /*0028*/ 	.word	index@(triton_poi_fused_add_mul_relu_threshold_backward_4)
        /*002c*/ 	.word	0x00000000
.L_7:


//--------------------- .nv.info.triton_poi_fused_add_mul_relu_threshold_backward_4 --------------------------
	.section	.nv.info.triton_poi_fused_add_mul_relu_threshold_backward_4,"",@"SHT_CUDA_INFO"
	.sectionflags	@""
	.align	4


	//----- nvinfo : EIATTR_CUDA_API_VERSION
	.align		4
        /*0000*/ 	.byte	0x04, 0x37
        /*0002*/ 	.short	(.L_9 - .L_8)
.L_8:
        /*0004*/ 	.word	0x0000007c


	//----- nvinfo : EIATTR_KPARAM_INFO
	.align		4
.L_9:
        /*0008*/ 	.byte	0x04, 0x17
        /*000a*/ 	.short	(.L_11 - .L_10)
.L_10:
        /*000c*/ 	.word	0x00000000
        /*0010*/ 	.short	0x0004
        /*0012*/ 	.short	0x0020
        /*0014*/ 	.byte	0x00, 0xf0, 0x11, 0x00


	//----- nvinfo : EIATTR_KPARAM_INFO
	.align		4
.L_11:
        /*0018*/ 	.byte	0x04, 0x17
        /*001a*/ 	.short	(.L_13 - .L_12)
.L_12:
        /*001c*/ 	.word	0x00000000
        /*0020*/ 	.short	0x0003
        /*0022*/ 	.short	0x0018
        /*0024*/ 	.byte	0x00, 0xf4, 0x21, 0x00


	//----- nvinfo : EIATTR_KPARAM_INFO
	.align		4
.L_13:
        /*0028*/ 	.byte	0x04, 0x17
        /*002a*/ 	.short	(.L_15 - .L_14)
.L_14:
        /*002c*/ 	.word	0x00000000
        /*0030*/ 	.short	0x0002
        /*0032*/ 	.short	0x0010
        /*0034*/ 	.byte	0x00, 0xf4, 0x21, 0x00


	//----- nvinfo : EIATTR_KPARAM_INFO
	.align		4
.L_15:
        /*0038*/ 	.byte	0x04, 0x17
        /*003a*/ 	.short	(.L_17 - .L_16)
.L_16:
        /*003c*/ 	.word	0x00000000
        /*0040*/ 	.short	0x0001
        /*0042*/ 	.short	0x0008
        /*0044*/ 	.byte	0x00, 0xf4, 0x21, 0x00


	//----- nvinfo : EIATTR_KPARAM_INFO
	.align		4
.L_17:
        /*0048*/ 	.byte	0x04, 0x17
        /*004a*/ 	.short	(.L_19 - .L_18)
.L_18:
        /*004c*/ 	.word	0x00000000
        /*0050*/ 	.short	0x0000
        /*0052*/ 	.short	0x0000
        /*0054*/ 	.byte	0x00, 0xf4, 0x21, 0x00


	//----- nvinfo : EIATTR_SPARSE_MMA_MASK
	.align		4
.L_19:
        /*0058*/ 	.byte	0x03, 0x50
        /*005a*/ 	.short	0x0000


	//----- nvinfo : EIATTR_MAXREG_COUNT
	.align		4
        /*005c*/ 	.byte	0x03, 0x1b
        /*005e*/ 	.short	0x00ff


	//----- nvinfo : EIATTR_EXIT_INSTR_OFFSETS
	.align		4
        /*0060*/ 	.byte	0x04, 0x1c
        /*0062*/ 	.short	(.L_21 - .L_20)


	//   ....[0]....
.L_20:
        /*0064*/ 	.word	0x000002a0


	//   ....[1]....
        /*0068*/ 	.word	0x000002c0


	//----- nvinfo : EIATTR_REQNTID
	.align		4
.L_21:
        /*006c*/ 	.byte	0x04, 0x10
        /*006e*/ 	.short	(.L_23 - .L_22)
.L_22:
        /*0070*/ 	.word	0x00000080
        /*0074*/ 	.word	0x00000001
        /*0078*/ 	.word	0x00000001


	//----- nvinfo : EIATTR_CBANK_PARAM_SIZE
	.align		4
.L_23:
        /*007c*/ 	.byte	0x03, 0x19
        /*007e*/ 	.short	0x0024


	//----- nvinfo : EIATTR_PARAM_CBANK
	.align		4
        /*0080*/ 	.byte	0x04, 0x0a
        /*0082*/ 	.short	(.L_25 - .L_24)
	.align		4
.L_24:
        /*0084*/ 	.word	index@(.nv.constant0.triton_poi_fused_add_mul_relu_threshold_backward_4)
        /*0088*/ 	.short	0x0210
        /*008a*/ 	.short	0x0024


	//----- nvinfo : EIATTR_SW_WAR
	.align		4
.L_25:
        /*008c*/ 	.byte	0x04, 0x36
        /*008e*/ 	.short	(.L_27 - .L_26)
.L_26:
        /*0090*/ 	.word	0x00000008
.L_27:


//--------------------- .nv.callgraph             --------------------------
	.section	.nv.callgraph,"",@"SHT_CUDA_CALLGRAPH"
	.align	4
	.sectionentsize	8
	.align		4
        /*0000*/ 	.word	0x00000000
	.align		4
        /*0004*/ 	.word	0xffffffff
	.align		4
        /*0008*/ 	.word	0x00000000
	.align		4
        /*000c*/ 	.word	0xfffffffe
	.align		4
        /*0010*/ 	.word	0x00000000
	.align		4
        /*0014*/ 	.word	0xfffffffd
	.align		4
        /*0018*/ 	.word	0x00000000
	.align		4
        /*001c*/ 	.word	0xfffffffc


//--------------------- .text.triton_poi_fused_add_mul_relu_threshold_backward_4 --------------------------
	.section	.text.triton_poi_fused_add_mul_relu_threshold_backward_4,"ax",@progbits
	.align	128
        .global         triton_poi_fused_add_mul_relu_threshold_backward_4
        .type           triton_poi_fused_add_mul_relu_threshold_backward_4,@function
        .size           triton_poi_fused_add_mul_relu_threshold_backward_4,(.L_x_1 - triton_poi_fused_add_mul_relu_threshold_backward_4)
        .other          triton_poi_fused_add_mul_relu_threshold_backward_4,@"STO_CUDA_ENTRY STV_DEFAULT"
triton_poi_fused_add_mul_relu_threshold_backward_4:
.text.triton_poi_fused_add_mul_relu_threshold_backward_4:
[----:B------:R-:W0:Y:S02]  /*0000*/  LDC R1, c[0x0][0x28] ;  /* 0x00000a00ff017b82 */ /* 0x000e240000000800 */
[----:B------:R-:W1:Y:S01]  /*0010*/  S2R R0, SR_TID.X ;  /* 0x0000000000007919 */ /* 0x000e620000002100 */
[----:B------:R-:W2:Y:S01]  /*0020*/  LDC.64 R4, c[0x0][0x218] ;  /* 0x00008600ff047b82 */ /* 0x000ea20000000a00 */
[----:B------:R-:W-:Y:S01]  /*0030*/  CS2R R6, SRZ ;  /* 0x0000000000067805 */ /* 0x000fe2000001ff00 */
[----:B------:R-:W-:Y:S01]  /*0040*/  ULDC.64 UR4, c[0x0][0x208] ;  /* 0x0000820000047ab9 */ /* 0x000fe20000000a00 */
[----:B------:R-:W3:Y:S01]  /*0050*/  S2R R3, SR_CTAID.X ;  /* 0x0000000000037919 */ /* 0x000ee20000002500 */
[----:B------:R-:W-:Y:S01]  /*0060*/  ULDC.64 UR6, c[0x0][0x228] ;  /* 0x00008a0000067ab9 */ /* 0x000fe20000000a00 */
[----:B-1----:R-:W-:Y:S02]  /*0070*/  LOP3.LUT R0, R0, 0x7f, RZ, 0xc0, !PT ;  /* 0x0000007f00007812 */ /* 0x002fe400078ec0ff */
[----:B---3--:R-:W-:-:S03]  /*0080*/  SHF.R.S32.HI R2, RZ, 0x18, R3 ;  /* 0x00000018ff027819 */ /* 0x008fc60000011403 */
[----:B------:R-:W-:Y:S01]  /*0090*/  IMAD R0, R3, 0x80, R0 ;  /* 0x0000008003007824 */ /* 0x000fe200078e0200 */
[----:B------:R-:W-:-:S04]  /*00a0*/  SGXT R3, R2, 0x1 ;  /* 0x000000010203781a */ /* 0x000fc80000000200 */
[----:B------:R-:W-:Y:S02]  /*00b0*/  ISETP.GE.AND P0, PT, R0, 0x100, PT ;  /* 0x000001000000780c */ /* 0x000fe40003f06270 */
[----:B------:R-:W-:-:S04]  /*00c0*/  LEA.HI R3, R3, R0, RZ, 0x4 ;  /* 0x0000000003037211 */ /* 0x000fc800078f20ff */
[----:B------:R-:W-:-:S05]  /*00d0*/  SHF.R.S32.HI R3, RZ, 0x4, R3 ;  /* 0x00000004ff037819 */ /* 0x000fca0000011403 */
[----:B--2---:R-:W-:Y:S02]  /*00e0*/  IMAD.WIDE R4, R3, 0x4, R4 ;  /* 0x0000000403047825 */ /* 0x004fe400078e0204 */
[----:B------:R-:W1:Y:S03]  /*00f0*/  LDC.64 R2, c[0x0][0x210] ;  /* 0x00008400ff027b82 */ /* 0x000e660000000a00 */
[----:B------:R2:W3:Y:S01]  /*0100*/  @!P0 LDG.E.EL R7, desc[UR4][R4.64] ;  /* 0x0000000404078981 */ /* 0x0004e2000c2e1900 */
[----:B-1----:R-:W-:-:S05]  /*0110*/  IMAD.WIDE R2, R0, 0x4, R2 ;  /* 0x0000000400027825 */ /* 0x002fca00078e0202 */
[----:B------:R1:W4:Y:S01]  /*0120*/  @!P0 LDG.E R6, desc[UR4][R2.64] ;  /* 0x0000000402068981 */ /* 0x000322000c1e1900 */
[----:B--2---:R-:W-:Y:S01]  /*0130*/  IMAD.MOV.U32 R5, RZ, RZ, 0x3e800000 ;  /* 0x3e800000ff057424 */ /* 0x004fe200078e00ff */
[----:B-1----:R-:W1:Y:S02]  /*0140*/  LDC.64 R2, c[0x0][0x220] ;  /* 0x00008800ff027b82 */ /* 0x002e640000000a00 */
[----:B-1----:R-:W-:-:S04]  /*0150*/  IMAD.WIDE R2, R0, 0x4, R2 ;  /* 0x0000000400027825 */ /* 0x002fc800078e0202 */
[----:B---3--:R-:W-:-:S04]  /*0160*/  FADD R7, RZ, -R7 ;  /* 0x80000007ff077221 */ /* 0x008fc80000000000 */
[----:B------:R-:W-:-:S05]  /*0170*/  FMUL R7, R7, 1.4426950216293334961 ;  /* 0x3fb8aa3b07077820 */ /* 0x000fca0000400000 */
[----:B------:R-:W-:-:S13]  /*0180*/  FSETP.GEU.AND P1, PT, R7, -126, PT ;  /* 0xc2fc00000700780b */ /* 0x000fda0003f2e000 */
[----:B------:R-:W-:-:S04]  /*0190*/  @!P1 FMUL R7, R7, 0.5 ;  /* 0x3f00000007079820 */ /* 0x000fc80000400000 */
[----:B------:R-:W1:Y:S02]  /*01a0*/  MUFU.EX2 R8, R7 ;  /* 0x0000000700087308 */ /* 0x000e640000000800 */
[----:B-1----:R-:W-:-:S04]  /*01b0*/  @!P1 FMUL R8, R8, R8 ;  /* 0x0000000808089220 */ /* 0x002fc80000400000 */
[----:B------:R-:W-:-:S05]  /*01c0*/  FADD R8, R8, 1 ;  /* 0x3f80000008087421 */ /* 0x000fca0000000000 */
[----:B------:R-:W-:-:S04]  /*01d0*/  FSETP.GT.AND P1, PT, R8, 8.50705917302346158658e+37, PT ;  /* 0x7e8000000800780b */ /* 0x000fc80003f24000 */
[----:B------:R-:W-:-:S09]  /*01e0*/  FSEL R5, R5, 1, P1 ;  /* 0x3f80000005057808 */ /* 0x000fd20000800000 */
[----:B------:R-:W-:-:S06]  /*01f0*/  @P1 FMUL R8, R8, 0.25 ;  /* 0x3e80000008081820 */ /* 0x000fcc0000400000 */
[----:B------:R-:W1:Y:S02]  /*0200*/  MUFU.RCP R8, R8 ;  /* 0x0000000800087308 */ /* 0x000e640000001000 */
[----:B-1----:R-:W-:-:S04]  /*0210*/  FMUL R5, R8, R5 ;  /* 0x0000000508057220 */ /* 0x002fc80000400000 */
[----:B----4-:R-:W-:-:S05]  /*0220*/  FFMA R5, R5, R6, R6 ;  /* 0x0000000605057223 */ /* 0x010fca0000000006 */
[----:B------:R-:W-:-:S04]  /*0230*/  FSETP.GEU.AND P1, PT, R5, RZ, PT ;  /* 0x000000ff0500720b */ /* 0x000fc80003f2e000 */
[----:B------:R-:W-:Y:S02]  /*0240*/  FSEL R7, R5, RZ, P1 ;  /* 0x000000ff05077208 */ /* 0x000fe40000800000 */
[----:B------:R-:W-:Y:S02]  /*0250*/  IADD3 R4, P1, R0, UR6, RZ ;  /* 0x0000000600047c10 */ /* 0x000fe4000ff3e0ff */
[----:B------:R-:W-:Y:S01]  /*0260*/  FSETP.GTU.AND P2, PT, R7, RZ, PT ;  /* 0x000000ff0700720b */ /* 0x000fe20003f4c000 */
[----:B------:R1:W-:Y:S01]  /*0270*/  @!P0 STG.E desc[UR4][R2.64], R7 ;  /* 0x0000000702008986 */ /* 0x0003e2000c101904 */
[----:B------:R-:W-:Y:S02]  /*0280*/  LEA.HI.X.SX32 R5, R0, UR7, 0x1, P1 ;  /* 0x0000000700057c11 */ /* 0x000fe400088f0eff */
[----:B------:R-:W-:Y:S01]  /*0290*/  SEL R9, RZ, 0x1, P2 ;  /* 0x00000001ff097807 */ /* 0x000fe20001000000 */
[----:B------:R-:W-:Y:S08]  /*02a0*/  @P0 EXIT ;  /* 0x000000000000094d */ /* 0x000ff00003800000 */
[----:B------:R-:W-:Y:S01]  /*02b0*/  STG.E.U8 desc[UR4][R4.64], R9 ;  /* 0x0000000904007986 */ /* 0x000fe2000c101104 */
[----:B------:R-:W-:Y:S05]  /*02c0*/  EXIT ;  /* 0x000000000000794d */ /* 0x000fea0003800000 */
.L_x_0:
[----:B------:R-:W-:-:S00]  /*02d0*/  BRA `(.L_x_0) ;  /* 0xfffffffc00fc7947 */ /* 0x000fc0000383ffff */
[----:B------:R-:W-:-:S00]  /*02e0*/  NOP ;  /* 0x0000000000007918 */ /* 0x000fc00000000000 */
        /* <DEDUP_REMOVED lines=9> */
.L_x_1:


//--------------------- .nv.constant0.triton_poi_fused_add_mul_relu_threshold_backward_4 --------------------------
	.section	.nv.constant0.triton_poi_fused_add_mul_relu_threshold_backward_4,"a",@progbits
	.sectionflags	@""
	.align	4
.nv.constant0.triton_poi_fused_add_mul_relu_threshold_backward_4:
	.zero		564
